	.headerflags	@"EF_CUDA_TEXMODE_UNIFIED EF_CUDA_64BIT_ADDRESS EF_CUDA_ACCELERATORS EF_CUDA_SM90 EF_CUDA_VIRTUAL_SM(EF_CUDA_SM90)"
	.elftype	@"ET_EXEC"


//--------------------- .nv.info                  --------------------------
	.section	.nv.info,"",@"SHT_CUDA_INFO"
	.align	4


	//----- nvinfo : EIATTR_REGCOUNT
	.align		4
        /*0000*/ 	.byte	0x04, 0x2f
        /*0002*/ 	.short	(.L_3 - .L_2)
	.align		4
.L_2:
        /*0004*/ 	.word	index@(triton_poi_fused__native_batch_norm_legit_no_training_24)
        /*0008*/ 	.word	0x00000012


	//----- nvinfo : EIATTR_MIN_STACK_SIZE
	.align		4
.L_3:
        /*000c*/ 	.byte	0x04, 0x12
        /*000e*/ 	.short	(.L_5 - .L_4)
	.align		4
.L_4:
        /*0010*/ 	.word	index@(triton_poi_fused__native_batch_norm_legit_no_training_24)
        /*0014*/ 	.word	0x00000000


	//----- nvinfo : EIATTR_FRAME_SIZE
	.align		4
.L_5:
        /*0018*/ 	.byte	0x04, 0x11
        /*001a*/ 	.short	(.L_7 - .L_6)
	.align		4
.L_6:
        /*001c*/ 	.word	index@(triton_poi_fused__native_batch_norm_legit_no_training_24)
        /*0020*/ 	.word	0x00000000


	//----- nvinfo : EIATTR_MIN_STACK_SIZE
	.align		4
.L_7:
        /*0024*/ 	.byte	0x04, 0x12
        /*0026*/ 	.short	(.L_9 - .L_8)
	.align		4
.L_8:
        /*0028*/ 	.word	index@(triton_poi_fused__native_batch_norm_legit_no_training_24)
        /*002c*/ 	.word	0x00000000
.L_9:


//--------------------- .nv.info.triton_poi_fused__native_batch_norm_legit_no_training_24 --------------------------
	.section	.nv.info.triton_poi_fused__native_batch_norm_legit_no_training_24,"",@"SHT_CUDA_INFO"
	.sectionflags	@""
	.align	4


	//----- nvinfo : EIATTR_CUDA_API_VERSION
	.align		4
        /*0000*/ 	.byte	0x04, 0x37
        /*0002*/ 	.short	(.L_11 - .L_10)
.L_10:
        /*0004*/ 	.word	0x0000007c


	//----- nvinfo : EIATTR_KPARAM_INFO
	.align		4
.L_11:
        /*0008*/ 	.byte	0x04, 0x17
        /*000a*/ 	.short	(.L_13 - .L_12)
.L_12:
        /*000c*/ 	.word	0x00000000
        /*0010*/ 	.short	0x0006
        /*0012*/ 	.short	0x0030
        /*0014*/ 	.byte	0x00, 0xf0, 0x11, 0x00


	//----- nvinfo : EIATTR_KPARAM_INFO
	.align		4
.L_13:
        /*0018*/ 	.byte	0x04, 0x17
        /*001a*/ 	.short	(.L_15 - .L_14)
.L_14:
        /*001c*/ 	.word	0x00000000
        /*0020*/ 	.short	0x0005
        /*0022*/ 	.short	0x0028
        /*0024*/ 	.byte	0x00, 0xf4, 0x21, 0x00


	//----- nvinfo : EIATTR_KPARAM_INFO
	.align		4
.L_15:
        /*0028*/ 	.byte	0x04, 0x17
        /*002a*/ 	.short	(.L_17 - .L_16)
.L_16:
        /*002c*/ 	.word	0x00000000
        /*0030*/ 	.short	0x0004
        /*0032*/ 	.short	0x0020
        /*0034*/ 	.byte	0x00, 0xf4, 0x21, 0x00


	//----- nvinfo : EIATTR_KPARAM_INFO
	.align		4
.L_17:
        /*0038*/ 	.byte	0x04, 0x17
        /*003a*/ 	.short	(.L_19 - .L_18)
.L_18:
        /*003c*/ 	.word	0x00000000
        /*0040*/ 	.short	0x0003
        /*0042*/ 	.short	0x0018
        /*0044*/ 	.byte	0x00, 0xf4, 0x21, 0x00


	//----- nvinfo : EIATTR_KPARAM_INFO
	.align		4
.L_19:
        /*0048*/ 	.byte	0x04, 0x17
        /*004a*/ 	.short	(.L_21 - .L_20)
.L_20:
        /*004c*/ 	.word	0x00000000
        /*0050*/ 	.short	0x0002
        /*0052*/ 	.short	0x0010
        /*0054*/ 	.byte	0x00, 0xf4, 0x21, 0x00


	//----- nvinfo : EIATTR_KPARAM_INFO
	.align		4
.L_21:
        /*0058*/ 	.byte	0x04, 0x17
        /*005a*/ 	.short	(.L_23 - .L_22)
.L_22:
        /*005c*/ 	.word	0x00000000
        /*0060*/ 	.short	0x0001
        /*0062*/ 	.short	0x0008
        /*0064*/ 	.byte	0x00, 0xf4, 0x21, 0x00


	//----- nvinfo : EIATTR_KPARAM_INFO
	.align		4
.L_23:
        /*0068*/ 	.byte	0x04, 0x17
        /*006a*/ 	.short	(.L_25 - .L_24)
.L_24:
        /*006c*/ 	.word	0x00000000
        /*0070*/ 	.short	0x0000
        /*0072*/ 	.short	0x0000
        /*0074*/ 	.byte	0x00, 0xf4, 0x21, 0x00


	//----- nvinfo : EIATTR_SPARSE_MMA_MASK
	.align		4
.L_25:
        /*0078*/ 	.byte	0x03, 0x50
        /*007a*/ 	.short	0x0000


	//----- nvinfo : EIATTR_MAXREG_COUNT
	.align		4
        /*007c*/ 	.byte	0x03, 0x1b
        /*007e*/ 	.short	0x00ff


	//----- nvinfo : EIATTR_EXIT_INSTR_OFFSETS
	.align		4
        /*0080*/ 	.byte	0x04, 0x1c
        /*0082*/ 	.short	(.L_27 - .L_26)


	//   ....[0]....
.L_26:
        /*0084*/ 	.word	0x000002d0


	//   ....[1]....
        /*0088*/ 	.word	0x000002f0


	//----- nvinfo : EIATTR_REQNTID
	.align		4
.L_27:
        /*008c*/ 	.byte	0x04, 0x10
        /*008e*/ 	.short	(.L_29 - .L_28)
.L_28:
        /*0090*/ 	.word	0x00000080
        /*0094*/ 	.word	0x00000001
        /*0098*/ 	.word	0x00000001


	//----- nvinfo : EIATTR_CBANK_PARAM_SIZE
	.align		4
.L_29:
        /*009c*/ 	.byte	0x03, 0x19
        /*009e*/ 	.short	0x0034


	//----- nvinfo : EIATTR_PARAM_CBANK
	.align		4
        /*00a0*/ 	.byte	0x04, 0x0a
        /*00a2*/ 	.short	(.L_31 - .L_30)
	.align		4
.L_30:
        /*00a4*/ 	.word	index@(.nv.constant0.triton_poi_fused__native_batch_norm_legit_no_training_24)
        /*00a8*/ 	.short	0x0210
        /*00aa*/ 	.short	0x0034


	//----- nvinfo : EIATTR_SW_WAR
	.align		4
.L_31:
        /*00ac*/ 	.byte	0x04, 0x36
        /*00ae*/ 	.short	(.L_33 - .L_32)
.L_32:
        /*00b0*/ 	.word	0x00000008
.L_33:


//--------------------- .nv.callgraph             --------------------------
	.section	.nv.callgraph,"",@"SHT_CUDA_CALLGRAPH"
	.align	4
	.sectionentsize	8
	.align		4
        /*0000*/ 	.word	0x00000000
	.align		4
        /*0004*/ 	.word	0xffffffff
	.align		4
        /*0008*/ 	.word	0x00000000
	.align		4
        /*000c*/ 	.word	0xfffffffe
	.align		4
        /*0010*/ 	.word	0x00000000
	.align		4
        /*0014*/ 	.word	0xfffffffd
	.align		4
        /*0018*/ 	.word	0x00000000
	.align		4
        /*001c*/ 	.word	0xfffffffc


//--------------------- .nv.constant4             --------------------------
	.section	.nv.constant4,"a",@progbits
	.align	8
	.align		8
.nv.constant4:
        /*0000*/ 	.dword	_$_str
	.align		8
        /*0008*/ 	.dword	_$_str_$_2


//--------------------- .text.triton_poi_fused__native_batch_norm_legit_no_training_24 --------------------------
	.section	.text.triton_poi_fused__native_batch_norm_legit_no_training_24,"ax",@progbits
	.align	128
        .global         triton_poi_fused__native_batch_norm_legit_no_training_24
        .type           triton_poi_fused__native_batch_norm_legit_no_training_24,@function
        .size           triton_poi_fused__native_batch_norm_legit_no_training_24,(.L_x_1 - triton_poi_fused__native_batch_norm_legit_no_training_24)
        .other          triton_poi_fused__native_batch_norm_legit_no_training_24,@"STO_CUDA_ENTRY STV_DEFAULT"
triton_poi_fused__native_batch_norm_legit_no_training_24:
.text.triton_poi_fused__native_batch_norm_legit_no_training_24:
[----:B------:R-:W0:Y:S01]  /*0000*/  LDC R1, c[0x0][0x28] ;  /* 0x00000a00ff017b82 */ /* 0x000e220000000800 */
[----:B------:R-:W1:Y:S07]  /*0010*/  S2R R0, SR_TID.X ;  /* 0x0000000000007919 */ /* 0x000e6e0000002100 */
[----:B------:R-:W2:Y:S01]  /*0020*/  LDC.64 R8, c[0x0][0x220] ;  /* 0x00008800ff087b82 */ /* 0x000ea20000000a00 */
[----:B------:R-:W-:Y:S01]  /*0030*/  HFMA2.MMA R14, -RZ, RZ, 0, 0 ;  /* 0x00000000ff0e7435 */ /* 0x000fe200000001ff */
[----:B------:R-:W-:Y:S01]  /*0040*/  ULDC.64 UR4, c[0x0][0x208] ;  /* 0x0000820000047ab9 */ /* 0x000fe20000000a00 */
[----:B------:R-:W3:Y:S05]  /*0050*/  S2R R3, SR_CTAID.X ;  /* 0x0000000000037919 */ /* 0x000eea0000002500 */
[----:B------:R-:W4:Y:S08]  /*0060*/  LDC.64 R4, c[0x0][0x210] ;  /* 0x00008400ff047b82 */ /* 0x000f300000000a00 */
[----:B------:R-:W5:Y:S08]  /*0070*/  LDC.64 R6, c[0x0][0x218] ;  /* 0x00008600ff067b82 */ /* 0x000f700000000a00 */
[----:B------:R-:W5:Y:S01]  /*0080*/  LDC.64 R10, c[0x0][0x228] ;  /* 0x00008a00ff0a7b82 */ /* 0x000f620000000a00 */
[----:B-1----:R-:W-:-:S07]  /*0090*/  LOP3.LUT R0, R0, 0x7f, RZ, 0xc0, !PT ;  /* 0x0000007f00007812 */ /* 0x002fce00078ec0ff */
[----:B------:R-:W1:Y:S01]  /*00a0*/  LDC.64 R12, c[0x0][0x230] ;  /* 0x00008c00ff0c7b82 */ /* 0x000e620000000a00 */
[----:B---3--:R-:W-:-:S04]  /*00b0*/  LEA R0, R3, R0, 0x7 ;  /* 0x0000000003007211 */ /* 0x008fc800078e38ff */
[C---:B------:R-:W-:Y:S01]  /*00c0*/  ISETP.GE.AND P2, PT, R0.reuse, 0xa00, PT ;  /* 0x00000a000000780c */ /* 0x040fe20003f46270 */
[----:B------:R-:W-:-:S05]  /*00d0*/  IMAD.HI R2, R0, 0x66666667, RZ ;  /* 0x6666666700027827 */ /* 0x000fca00078e02ff */
[----:B------:R-:W-:-:S04]  /*00e0*/  SHF.R.U32.HI R3, RZ, 0x1f, R2 ;  /* 0x0000001fff037819 */ /* 0x000fc80000011602 */
[----:B------:R-:W-:-:S05]  /*00f0*/  LEA.HI.SX32 R3, R2, R3, 0x1a ;  /* 0x0000000302037211 */ /* 0x000fca00078fd2ff */
[----:B------:R-:W-:-:S04]  /*0100*/  IMAD R15, R3, -0xa0, R0 ;  /* 0xffffff60030f7824 */ /* 0x000fc800078e0200 */
[----:B--2---:R-:W-:-:S05]  /*0110*/  IMAD.WIDE R8, R15, 0x4, R8 ;  /* 0x000000040f087825 */ /* 0x004fca00078e0208 */
[----:B------:R2:W3:Y:S01]  /*0120*/  @!P2 LDG.E.EL R14, desc[UR4][R8.64] ;  /* 0x00000004080ea981 */ /* 0x0004e2000c2e1900 */
[----:B------:R-:W-:Y:S01]  /*0130*/  CS2R R2, SRZ ;  /* 0x0000000000027805 */ /* 0x000fe2000001ff00 */
[----:B----4-:R-:W-:-:S04]  /*0140*/  IMAD.WIDE R4, R0, 0x4, R4 ;  /* 0x0000000400047825 */ /* 0x010fc800078e0204 */
[C---:B-----5:R-:W-:Y:S01]  /*0150*/  IMAD.WIDE R6, R15.reuse, 0x4, R6 ;  /* 0x000000040f067825 */ /* 0x060fe200078e0206 */
[----:B------:R4:W5:Y:S03]  /*0160*/  @!P2 LDG.E R2, desc[UR4][R4.64] ;  /* 0x000000040402a981 */ /* 0x000966000c1e1900 */
[C---:B0-2---:R-:W-:Y:S01]  /*0170*/  IMAD.WIDE R8, R15.reuse, 0x4, R10 ;  /* 0x000000040f087825 */ /* 0x045fe200078e020a */
[----:B------:R0:W5:Y:S03]  /*0180*/  @!P2 LDG.E.EL R3, desc[UR4][R6.64] ;  /* 0x000000040603a981 */ /* 0x000166000c2e1900 */
[----:B-1----:R-:W-:Y:S01]  /*0190*/  IMAD.WIDE R10, R15, 0x4, R12 ;  /* 0x000000040f0a7825 */ /* 0x002fe200078e020c */
[----:B------:R-:W-:Y:S01]  /*01a0*/  CS2R R12, SRZ ;  /* 0x00000000000c7805 */ /* 0x000fe2000001ff00 */
[----:B----4-:R-:W1:Y:S05]  /*01b0*/  LDC.64 R4, c[0x0][0x238] ;  /* 0x00008e00ff047b82 */ /* 0x010e6a0000000a00 */
[----:B------:R-:W2:Y:S04]  /*01c0*/  @!P2 LDG.E.EL R12, desc[UR4][R8.64] ;  /* 0x00000004080ca981 */ /* 0x000ea8000c2e1900 */
[----:B------:R-:W2:Y:S01]  /*01d0*/  @!P2 LDG.E.EL R13, desc[UR4][R10.64] ;  /* 0x000000040a0da981 */ /* 0x000ea2000c2e1900 */
[----:B0-----:R-:W-:Y:S01]  /*01e0*/  MOV R6, 0x3e800000 ;  /* 0x3e80000000067802 */ /* 0x001fe20000000f00 */
[----:B---3--:R-:W-:-:S04]  /*01f0*/  FADD R14, R14, 9.9999997473787516356e-06 ;  /* 0x3727c5ac0e0e7421 */ /* 0x008fc80000000000 */
[----:B------:R-:W0:Y:S01]  /*0200*/  MUFU.SQRT R15, R14 ;  /* 0x0000000e000f7308 */ /* 0x000e220000002000 */
[----:B-----5:R-:W-:Y:S01]  /*0210*/  FADD R2, -R3, R2 ;  /* 0x0000000203027221 */ /* 0x020fe20000000100 */
[C---:B0-----:R-:W-:Y:S02]  /*0220*/  FSETP.GT.AND P0, PT, R15.reuse, 8.50705917302346158658e+37, PT ;  /* 0x7e8000000f00780b */ /* 0x041fe40003f04000 */
[----:B------:R-:W-:Y:S02]  /*0230*/  FSETP.GEU.AND P1, PT, R15, 1.175494350822287508e-38, PT ;  /* 0x008000000f00780b */ /* 0x000fe40003f2e000 */
[----:B------:R-:W-:-:S09]  /*0240*/  FSEL R6, R6, 1, P0 ;  /* 0x3f80000006067808 */ /* 0x000fd20000000000 */
[----:B------:R-:W-:Y:S02]  /*0250*/  @P0 FMUL R15, R15, 0.25 ;  /* 0x3e8000000f0f0820 */ /* 0x000fe40000400000 */
[----:B------:R-:W-:Y:S02]  /*0260*/  @!P1 FMUL R6, R6, 16777216 ;  /* 0x4b80000006069820 */ /* 0x000fe40000400000 */
[----:B------:R-:W-:-:S06]  /*0270*/  @!P1 FMUL R15, R15, 16777216 ;  /* 0x4b8000000f0f9820 */ /* 0x000fcc0000400000 */
[----:B------:R-:W0:Y:S02]  /*0280*/  MUFU.RCP R15, R15 ;  /* 0x0000000f000f7308 */ /* 0x000e240000001000 */
[----:B0-----:R-:W-:-:S04]  /*0290*/  FMUL R3, R15, R6 ;  /* 0x000000060f037220 */ /* 0x001fc80000400000 */
[----:B------:R-:W-:Y:S01]  /*02a0*/  FMUL R6, R2, R3 ;  /* 0x0000000302067220 */ /* 0x000fe20000400000 */
[----:B-1----:R-:W-:-:S04]  /*02b0*/  IMAD.WIDE R2, R0, 0x4, R4 ;  /* 0x0000000400027825 */ /* 0x002fc800078e0204 */
[----:B--2---:R-:W-:Y:S01]  /*02c0*/  FFMA R13, R6, R12, R13 ;  /* 0x0000000c060d7223 */ /* 0x004fe2000000000d */
[----:B------:R-:W-:Y:S06]  /*02d0*/  @P2 EXIT ;  /* 0x000000000000294d */ /* 0x000fec0003800000 */
[----:B------:R-:W-:Y:S01]  /*02e0*/  STG.E desc[UR4][R2.64], R13 ;  /* 0x0000000d02007986 */ /* 0x000fe2000c101904 */
[----:B------:R-:W-:Y:S05]  /*02f0*/  EXIT ;  /* 0x000000000000794d */ /* 0x000fea0003800000 */
.L_x_0:
[----:B------:R-:W-:-:S00]  /*0300*/  BRA `(.L_x_0) ;  /* 0xfffffffc00fc7947 */ /* 0x000fc0000383ffff */
[----:B------:R-:W-:-:S00]  /*0310*/  NOP ;  /* 0x0000000000007918 */ /* 0x000fc00000000000 */
        /* <DEDUP_REMOVED lines=14> */
.L_x_1:


//--------------------- .nv.global.init           --------------------------
	.section	.nv.global.init,"aw",@progbits
.nv.global.init:
	.type		_$_str,@object
	.size		_$_str,(_$_str_$_2 - _$_str)
_$_str:
        /*0000*/ 	.byte	0x5f, 0x5f, 0x43, 0x55, 0x44, 0x41, 0x5f, 0x46, 0x54, 0x5a, 0x00
	.type		_$_str_$_2,@object
	.size		_$_str_$_2,(.L_1 - _$_str_$_2)
_$_str_$_2:
        /*000b*/ 	.byte	0x5f, 0x5f, 0x43, 0x55, 0x44, 0x41, 0x5f, 0x50, 0x52, 0x45, 0x43, 0x5f, 0x53, 0x51, 0x52, 0x54
        /*001b*/ 	.byte	0x00
.L_1:


//--------------------- .nv.constant0.triton_poi_fused__native_batch_norm_legit_no_training_24 --------------------------
	.section	.nv.constant0.triton_poi_fused__native_batch_norm_legit_no_training_24,"a",@progbits
	.sectionflags	@""
	.align	4
.nv.constant0.triton_poi_fused__native_batch_norm_legit_no_training_24:
	.zero		580
